//
// Generated by NVIDIA NVVM Compiler
//
// Compiler Build ID: CL-36424714
// Cuda compilation tools, release 13.0, V13.0.88
// Based on NVVM 20.0.0
//

.version 9.0
.target sm_100
.address_size 64

	// .globl	_Z15descendGradientiPfS_S_S_
// _ZZ11norm2FACTORiPfS_E5cache has been demoted

.visible .entry _Z15descendGradientiPfS_S_S_(
	.param .u32 _Z15descendGradientiPfS_S_S__param_0,
	.param .u64 .ptr .align 1 _Z15descendGradientiPfS_S_S__param_1,
	.param .u64 .ptr .align 1 _Z15descendGradientiPfS_S_S__param_2,
	.param .u64 .ptr .align 1 _Z15descendGradientiPfS_S_S__param_3,
	.param .u64 .ptr .align 1 _Z15descendGradientiPfS_S_S__param_4
)
{
	.reg .pred 	%p<15>;
	.reg .b32 	%r<46>;
	.reg .b32 	%f<77>;
	.reg .b64 	%rd<21>;
	.reg .b64 	%fd<45>;
	// demoted variable
	.shared .align 4 .b8 _ZZ11norm2FACTORiPfS_E5cache[128];
	ld.param.u32 	%r22, [_Z15descendGradientiPfS_S_S__param_0];
	ld.param.u64 	%rd5, [_Z15descendGradientiPfS_S_S__param_1];
	ld.param.u64 	%rd6, [_Z15descendGradientiPfS_S_S__param_2];
	ld.param.u64 	%rd7, [_Z15descendGradientiPfS_S_S__param_3];
	ld.param.u64 	%rd8, [_Z15descendGradientiPfS_S_S__param_4];
	cvta.to.global.u64 	%rd1, %rd6;
	cvta.to.global.u64 	%rd2, %rd7;
	cvta.to.global.u64 	%rd3, %rd8;
	mov.u32 	%r23, %ctaid.x;
	mov.u32 	%r1, %ntid.x;
	mov.u32 	%r2, %tid.x;
	mad.lo.s32 	%r3, %r23, %r1, %r2;
	mov.b32 	%r24, 1133903872;
	st.global.u32 	[%rd3], %r24;
	setp.ge.s32 	%p1, %r3, %r22;
	@%p1 bra 	$L__BB0_21;
	cvta.to.global.u64 	%rd9, %rd5;
	mul.lo.s32 	%r25, %r3, 3;
	mul.wide.s32 	%rd10, %r25, 4;
	add.s64 	%rd4, %rd9, %rd10;
	mov.u32 	%r26, %nctaid.x;
	mul.lo.s32 	%r4, %r1, %r26;
	shl.b32 	%r27, %r2, 2;
	mov.u32 	%r28, _ZZ11norm2FACTORiPfS_E5cache;
	add.s32 	%r5, %r28, %r27;
	mov.f32 	%f70, 0f43960000;
	add.s64 	%rd13, %rd2, 8;
$L__BB0_2:
	ld.global.f32 	%f16, [%rd4];
	cvt.rzi.s32.f32 	%r30, %f16;
	ld.global.f32 	%f17, [%rd4+4];
	cvt.rzi.s32.f32 	%r31, %f17;
	ld.global.f32 	%f4, [%rd4+8];
	fma.rn.f32 	%f18, 0f7FC00000, 0f7FC00000, %f70;
	st.global.f32 	[%rd3], %f18;
	shl.b32 	%r6, %r30, 5;
	shl.b32 	%r7, %r31, 5;
	mov.b32 	%r41, 0;
	mov.u32 	%r39, %r7;
	mov.u32 	%r40, %r6;
$L__BB0_3:
	mul.wide.s32 	%rd11, %r40, 4;
	add.s64 	%rd12, %rd1, %rd11;
	add.s64 	%rd14, %rd13, %rd11;
	mul.wide.s32 	%rd15, %r39, 4;
	add.s64 	%rd16, %rd13, %rd15;
	ld.global.f32 	%f19, [%rd12];
	mul.f32 	%f20, %f19, 0f7FC00000;
	cvt.f64.f32 	%fd1, %f20;
	ld.global.f32 	%f21, [%rd16+-8];
	cvt.f64.f32 	%fd2, %f21;
	mul.f64 	%fd3, %fd2, 0d3F947AE147AE147B;
	sub.f64 	%fd4, %fd1, %fd3;
	fma.rn.f64 	%fd5, %fd4, 0d3F847AE147AE147B, %fd2;
	cvt.rn.f32.f64 	%f22, %fd5;
	st.global.f32 	[%rd16+-8], %f22;
	ld.global.f32 	%f23, [%rd14+-8];
	mul.f32 	%f24, %f23, 0f7FC00000;
	cvt.f64.f32 	%fd6, %f24;
	cvt.f64.f32 	%fd7, %f22;
	mul.f64 	%fd8, %fd7, 0d3F947AE147AE147B;
	sub.f64 	%fd9, %fd6, %fd8;
	ld.global.f32 	%f25, [%rd12];
	cvt.f64.f32 	%fd10, %f25;
	fma.rn.f64 	%fd11, %fd9, 0d3F847AE147AE147B, %fd10;
	cvt.rn.f32.f64 	%f26, %fd11;
	st.global.f32 	[%rd12], %f26;
	ld.global.f32 	%f27, [%rd12+4];
	mul.f32 	%f28, %f27, 0f7FC00000;
	cvt.f64.f32 	%fd12, %f28;
	ld.global.f32 	%f29, [%rd16+-4];
	cvt.f64.f32 	%fd13, %f29;
	mul.f64 	%fd14, %fd13, 0d3F947AE147AE147B;
	sub.f64 	%fd15, %fd12, %fd14;
	fma.rn.f64 	%fd16, %fd15, 0d3F847AE147AE147B, %fd13;
	cvt.rn.f32.f64 	%f30, %fd16;
	st.global.f32 	[%rd16+-4], %f30;
	ld.global.f32 	%f31, [%rd14+-4];
	mul.f32 	%f32, %f31, 0f7FC00000;
	cvt.f64.f32 	%fd17, %f32;
	cvt.f64.f32 	%fd18, %f30;
	mul.f64 	%fd19, %fd18, 0d3F947AE147AE147B;
	sub.f64 	%fd20, %fd17, %fd19;
	ld.global.f32 	%f33, [%rd12+4];
	cvt.f64.f32 	%fd21, %f33;
	fma.rn.f64 	%fd22, %fd20, 0d3F847AE147AE147B, %fd21;
	cvt.rn.f32.f64 	%f34, %fd22;
	st.global.f32 	[%rd12+4], %f34;
	ld.global.f32 	%f35, [%rd12+8];
	mul.f32 	%f36, %f35, 0f7FC00000;
	cvt.f64.f32 	%fd23, %f36;
	ld.global.f32 	%f37, [%rd16];
	cvt.f64.f32 	%fd24, %f37;
	mul.f64 	%fd25, %fd24, 0d3F947AE147AE147B;
	sub.f64 	%fd26, %fd23, %fd25;
	fma.rn.f64 	%fd27, %fd26, 0d3F847AE147AE147B, %fd24;
	cvt.rn.f32.f64 	%f38, %fd27;
	st.global.f32 	[%rd16], %f38;
	ld.global.f32 	%f39, [%rd14];
	mul.f32 	%f40, %f39, 0f7FC00000;
	cvt.f64.f32 	%fd28, %f40;
	cvt.f64.f32 	%fd29, %f38;
	mul.f64 	%fd30, %fd29, 0d3F947AE147AE147B;
	sub.f64 	%fd31, %fd28, %fd30;
	ld.global.f32 	%f41, [%rd12+8];
	cvt.f64.f32 	%fd32, %f41;
	fma.rn.f64 	%fd33, %fd31, 0d3F847AE147AE147B, %fd32;
	cvt.rn.f32.f64 	%f42, %fd33;
	st.global.f32 	[%rd12+8], %f42;
	ld.global.f32 	%f43, [%rd12+12];
	mul.f32 	%f44, %f43, 0f7FC00000;
	cvt.f64.f32 	%fd34, %f44;
	ld.global.f32 	%f45, [%rd16+4];
	cvt.f64.f32 	%fd35, %f45;
	mul.f64 	%fd36, %fd35, 0d3F947AE147AE147B;
	sub.f64 	%fd37, %fd34, %fd36;
	fma.rn.f64 	%fd38, %fd37, 0d3F847AE147AE147B, %fd35;
	cvt.rn.f32.f64 	%f46, %fd38;
	st.global.f32 	[%rd16+4], %f46;
	ld.global.f32 	%f47, [%rd14+4];
	mul.f32 	%f48, %f47, 0f7FC00000;
	cvt.f64.f32 	%fd39, %f48;
	cvt.f64.f32 	%fd40, %f46;
	mul.f64 	%fd41, %fd40, 0d3F947AE147AE147B;
	sub.f64 	%fd42, %fd39, %fd41;
	ld.global.f32 	%f49, [%rd12+12];
	cvt.f64.f32 	%fd43, %f49;
	fma.rn.f64 	%fd44, %fd42, 0d3F847AE147AE147B, %fd43;
	cvt.rn.f32.f64 	%f50, %fd44;
	st.global.f32 	[%rd12+12], %f50;
	add.s32 	%r41, %r41, 4;
	add.s32 	%r40, %r40, 4;
	add.s32 	%r39, %r39, 4;
	setp.eq.s32 	%p2, %r41, 32;
	@%p2 bra 	$L__BB0_4;
	bra.uni 	$L__BB0_3;
$L__BB0_4:
	setp.gt.s32 	%p3, %r3, 31;
	mov.f32 	%f74, 0f00000000;
	@%p3 bra 	$L__BB0_7;
	mov.f32 	%f74, 0f00000000;
	mov.u32 	%r42, %r3;
$L__BB0_6:
	add.s32 	%r32, %r6, %r42;
	mul.wide.s32 	%rd17, %r32, 4;
	add.s64 	%rd18, %rd1, %rd17;
	ld.global.f32 	%f53, [%rd18];
	fma.rn.f32 	%f74, %f53, %f53, %f74;
	add.s32 	%r42, %r42, %r4;
	setp.lt.s32 	%p4, %r42, 32;
	@%p4 bra 	$L__BB0_6;
$L__BB0_7:
	setp.lt.u32 	%p5, %r1, 2;
	st.shared.f32 	[%r5], %f74;
	bar.sync 	0;
	@%p5 bra 	$L__BB0_12;
	mov.u32 	%r43, %r1;
$L__BB0_9:
	shr.u32 	%r17, %r43, 1;
	setp.ge.u32 	%p6, %r2, %r17;
	@%p6 bra 	$L__BB0_11;
	shl.b32 	%r33, %r17, 2;
	add.s32 	%r34, %r5, %r33;
	ld.shared.f32 	%f54, [%r34];
	ld.shared.f32 	%f55, [%r5];
	add.f32 	%f56, %f54, %f55;
	st.shared.f32 	[%r5], %f56;
$L__BB0_11:
	bar.sync 	0;
	setp.gt.u32 	%p7, %r43, 3;
	mov.u32 	%r43, %r17;
	@%p7 bra 	$L__BB0_9;
$L__BB0_12:
	setp.eq.s32 	%p8, %r2, 0;
	setp.gt.s32 	%p9, %r3, 31;
	ld.shared.f32 	%f58, [_ZZ11norm2FACTORiPfS_E5cache];
	selp.f32 	%f71, %f58, %f71, %p8;
	mov.f32 	%f76, 0f00000000;
	@%p9 bra 	$L__BB0_15;
	mov.f32 	%f76, 0f00000000;
	mov.u32 	%r44, %r3;
$L__BB0_14:
	add.s32 	%r35, %r7, %r44;
	mul.wide.s32 	%rd19, %r35, 4;
	add.s64 	%rd20, %rd2, %rd19;
	ld.global.f32 	%f60, [%rd20];
	fma.rn.f32 	%f76, %f60, %f60, %f76;
	add.s32 	%r44, %r44, %r4;
	setp.lt.s32 	%p10, %r44, 32;
	@%p10 bra 	$L__BB0_14;
$L__BB0_15:
	setp.lt.u32 	%p11, %r1, 2;
	st.shared.f32 	[%r5], %f76;
	bar.sync 	0;
	@%p11 bra 	$L__BB0_20;
	mov.u32 	%r45, %r1;
$L__BB0_17:
	shr.u32 	%r21, %r45, 1;
	setp.ge.u32 	%p12, %r2, %r21;
	@%p12 bra 	$L__BB0_19;
	shl.b32 	%r36, %r21, 2;
	add.s32 	%r37, %r5, %r36;
	ld.shared.f32 	%f61, [%r37];
	ld.shared.f32 	%f62, [%r5];
	add.f32 	%f63, %f61, %f62;
	st.shared.f32 	[%r5], %f63;
$L__BB0_19:
	bar.sync 	0;
	setp.gt.u32 	%p13, %r45, 3;
	mov.u32 	%r45, %r21;
	@%p13 bra 	$L__BB0_17;
$L__BB0_20:
	setp.eq.s32 	%p14, %r2, 0;
	ld.shared.f32 	%f64, [_ZZ11norm2FACTORiPfS_E5cache];
	selp.f32 	%f72, %f64, %f72, %p14;
	add.f32 	%f65, %f71, %f72;
	ld.global.f32 	%f66, [%rd3];
	fma.rn.f32 	%f67, %f65, 0f3CA3D70A, %f66;
	st.global.f32 	[%rd3], %f67;
	bar.sync 	0;
	cvt.rzi.s32.f32 	%r38, %f4;
	cvt.rn.f32.s32 	%f68, %r38;
	ld.global.f32 	%f69, [%rd3];
	add.f32 	%f70, %f69, %f68;
	st.global.f32 	[%rd3], %f70;
	bra.uni 	$L__BB0_2;
$L__BB0_21:
	ret;

}


// ===== COMPILED SASS (sm_100) =====

	.target	sm_100

	.elftype	@"ET_EXEC"


//--------------------- .note.nv.tkinfo           --------------------------
	.section	.note.nv.tkinfo,"",@"SHT_NOTE"
	.sectionflags	@"SHF_NOTE_NV_TKINFO"
	.tkinfo
        /*0018*/ 	.word	0x00000002
        /*0030*/ 	.string	""
        /*0030*/ 	.string	"ptxas"
        /*0030*/ 	.string	"Cuda compilation tools, release 13.0, V13.0.88"
        /*0030*/ 	.string	"Build cuda_13.0.r13.0/compiler.36424714_0"
        /*0030*/ 	.string	"-arch sm_100 -m 64 "



//--------------------- .note.nv.cuinfo           --------------------------
	.section	.note.nv.cuinfo,"",@"SHT_NOTE"
	.sectionflags	@"SHF_NOTE_NV_CUINFO"
        /*0018*/ 	.short	0x0002
        /*001a*/ 	.short	0x0064
        /*001c*/ 	.short	0x0082
	.zero		2


//--------------------- .nv.info                  --------------------------
	.section	.nv.info,"",@"SHT_CUDA_INFO"
	.align	4


	//----- nvinfo : EIATTR_REGCOUNT
	.align		4
        /*0000*/ 	.byte	0x04, 0x2f
        /*0002*/ 	.short	(.L_1 - .L_0)
	.align		4
.L_0:
        /*0004*/ 	.word	index@(_Z15descendGradientiPfS_S_S_)
        /*0008*/ 	.word	0x00000020


	//----- nvinfo : EIATTR_FRAME_SIZE
	.align		4
.L_1:
        /*000c*/ 	.byte	0x04, 0x11
        /*000e*/ 	.short	(.L_3 - .L_2)
	.align		4
.L_2:
        /*0010*/ 	.word	index@(_Z15descendGradientiPfS_S_S_)
        /*0014*/ 	.word	0x00000000


	//----- nvinfo : EIATTR_MIN_STACK_SIZE
	.align		4
.L_3:
        /*0018*/ 	.byte	0x04, 0x12
        /*001a*/ 	.short	(.L_5 - .L_4)
	.align		4
.L_4:
        /*001c*/ 	.word	index@(_Z15descendGradientiPfS_S_S_)
        /*0020*/ 	.word	0x00000000
.L_5:


//--------------------- .nv.compat                --------------------------
	.section	.nv.compat,"",@"SHT_CUDA_COMPAT_INFO"
	.align	4
        /*0000*/ 	.byte	0x02, 0x09, 0x00, 0x00, 0x02, 0x02, 0x01, 0x00, 0x02, 0x05, 0x05, 0x00, 0x03, 0x07, 0x01, 0x01
        /*0010*/ 	.byte	0x02, 0x03, 0x00, 0x00, 0x02, 0x06, 0x01, 0x00, 0x04, 0x0b, 0x08, 0x00, 0x01, 0x00, 0x00, 0x00
        /*0020*/ 	.byte	0x00, 0x00, 0x00, 0x00


//--------------------- .nv.info._Z15descendGradientiPfS_S_S_ --------------------------
	.section	.nv.info._Z15descendGradientiPfS_S_S_,"",@"SHT_CUDA_INFO"
	.sectionflags	@""
	.align	4


	//----- nvinfo : EIATTR_CUDA_API_VERSION
	.align		4
        /*0000*/ 	.byte	0x04, 0x37
        /*0002*/ 	.short	(.L_7 - .L_6)
.L_6:
        /*0004*/ 	.word	0x00000082


	//----- nvinfo : EIATTR_KPARAM_INFO
	.align		4
.L_7:
        /*0008*/ 	.byte	0x04, 0x17
        /*000a*/ 	.short	(.L_9 - .L_8)
.L_8:
        /*000c*/ 	.word	0x00000000
        /*0010*/ 	.short	0x0004
        /*0012*/ 	.short	0x0020
        /*0014*/ 	.byte	0x00, 0xf5, 0x21, 0x00


	//----- nvinfo : EIATTR_KPARAM_INFO
	.align		4
.L_9:
        /*0018*/ 	.byte	0x04, 0x17
        /*001a*/ 	.short	(.L_11 - .L_10)
.L_10:
        /*001c*/ 	.word	0x00000000
        /*0020*/ 	.short	0x0003
        /*0022*/ 	.short	0x0018
        /*0024*/ 	.byte	0x00, 0xf5, 0x21, 0x00


	//----- nvinfo : EIATTR_KPARAM_INFO
	.align		4
.L_11:
        /*0028*/ 	.byte	0x04, 0x17
        /*002a*/ 	.short	(.L_13 - .L_12)
.L_12:
        /*002c*/ 	.word	0x00000000
        /*0030*/ 	.short	0x0002
        /*0032*/ 	.short	0x0010
        /*0034*/ 	.byte	0x00, 0xf5, 0x21, 0x00


	//----- nvinfo : EIATTR_KPARAM_INFO
	.align		4
.L_13:
        /*0038*/ 	.byte	0x04, 0x17
        /*003a*/ 	.short	(.L_15 - .L_14)
.L_14:
        /*003c*/ 	.word	0x00000000
        /*0040*/ 	.short	0x0001
        /*0042*/ 	.short	0x0008
        /*0044*/ 	.byte	0x00, 0xf5, 0x21, 0x00


	//----- nvinfo : EIATTR_KPARAM_INFO
	.align		4
.L_15:
        /*0048*/ 	.byte	0x04, 0x17
        /*004a*/ 	.short	(.L_17 - .L_16)
.L_16:
        /*004c*/ 	.word	0x00000000
        /*0050*/ 	.short	0x0000
        /*0052*/ 	.short	0x0000
        /*0054*/ 	.byte	0x00, 0xf0, 0x11, 0x00


	//----- nvinfo : EIATTR_SPARSE_MMA_MASK
	.align		4
.L_17:
        /*0058*/ 	.byte	0x03, 0x50
        /*005a*/ 	.short	0x0000


	//----- nvinfo : EIATTR_MAXREG_COUNT
	.align		4
        /*005c*/ 	.byte	0x03, 0x1b
        /*005e*/ 	.short	0x00ff


	//----- nvinfo : EIATTR_NUM_BARRIERS
	.align		4
        /*0060*/ 	.byte	0x02, 0x4c
        /*0062*/ 	.byte	0x01
	.zero		1


	//----- nvinfo : EIATTR_MERCURY_ISA_VERSION
	.align		4
        /*0064*/ 	.byte	0x03, 0x5f
        /*0066*/ 	.short	0x0101


	//----- nvinfo : EIATTR_VRC_CTA_INIT_COUNT
	.align		4
        /*0068*/ 	.byte	0x02, 0x4a
	.zero		1
	.zero		1


	//----- nvinfo : EIATTR_EXIT_INSTR_OFFSETS
	.align		4
        /*006c*/ 	.byte	0x04, 0x1c
        /*006e*/ 	.short	(.L_19 - .L_18)


	//   ....[0]....
.L_18:
        /*0070*/ 	.word	0x000000b0


	//----- nvinfo : EIATTR_CRS_STACK_SIZE
	.align		4
.L_19:
        /*0074*/ 	.byte	0x04, 0x1e
        /*0076*/ 	.short	(.L_21 - .L_20)
.L_20:
        /*0078*/ 	.word	0x00000000


	//----- nvinfo : EIATTR_CBANK_PARAM_SIZE
	.align		4
.L_21:
        /*007c*/ 	.byte	0x03, 0x19
        /*007e*/ 	.short	0x0028


	//----- nvinfo : EIATTR_PARAM_CBANK
	.align		4
        /*0080*/ 	.byte	0x04, 0x0a
        /*0082*/ 	.short	(.L_23 - .L_22)
	.align		4
.L_22:
        /*0084*/ 	.word	index@(.nv.constant0._Z15descendGradientiPfS_S_S_)
        /*0088*/ 	.short	0x0380
        /*008a*/ 	.short	0x0028


	//----- nvinfo : EIATTR_SW_WAR
	.align		4
.L_23:
        /*008c*/ 	.byte	0x04, 0x36
        /*008e*/ 	.short	(.L_25 - .L_24)
.L_24:
        /*0090*/ 	.word	0x00000008
.L_25:


//--------------------- .nv.callgraph             --------------------------
	.section	.nv.callgraph,"",@"SHT_CUDA_CALLGRAPH"
	.align	4
	.sectionentsize	8
	.align		4
        /*0000*/ 	.word	0x00000000
	.align		4
        /*0004*/ 	.word	0xffffffff
	.align		4
        /*0008*/ 	.word	0x00000000
	.align		4
        /*000c*/ 	.word	0xfffffffe
	.align		4
        /*0010*/ 	.word	0x00000000
	.align		4
        /*0014*/ 	.word	0xfffffffd
	.align		4
        /*0018*/ 	.word	0x00000000
	.align		4
        /*001c*/ 	.word	0xfffffffc


//--------------------- .text._Z15descendGradientiPfS_S_S_ --------------------------
	.section	.text._Z15descendGradientiPfS_S_S_,"ax",@progbits
	.align	128
        .global         _Z15descendGradientiPfS_S_S_
        .type           _Z15descendGradientiPfS_S_S_,@function
        .size           _Z15descendGradientiPfS_S_S_,(.L_x_13 - _Z15descendGradientiPfS_S_S_)
        .other          _Z15descendGradientiPfS_S_S_,@"STO_CUDA_ENTRY STV_DEFAULT"
_Z15descendGradientiPfS_S_S_:
.text._Z15descendGradientiPfS_S_S_:
[----:B------:R-:W-:Y:S01]  /*0000*/  LDC R1, c[0x0][0x37c] ;  /* 0x0000df00ff017b82 */ /* 0x000fe20000000800 */
[----:B------:R-:W0:Y:S07]  /*0010*/  S2R R0, SR_TID.X ;  /* 0x0000000000007919 */ /* 0x000e2e0000002100 */
[----:B------:R-:W0:Y:S01]  /*0020*/  S2UR UR4, SR_CTAID.X ;  /* 0x00000000000479c3 */ /* 0x000e220000002500 */
[----:B------:R-:W1:Y:S01]  /*0030*/  LDCU UR5, c[0x0][0x380] ;  /* 0x00007000ff0577ac */ /* 0x000e620008000800 */
[----:B------:R-:W-:Y:S01]  /*0040*/  HFMA2 R7, -RZ, RZ, 3.79296875, 0 ;  /* 0x43960000ff077431 */ /* 0x000fe200000001ff */
[----:B------:R-:W2:Y:S05]  /*0050*/  LDCU.64 UR6, c[0x0][0x358] ;  /* 0x00006b00ff0677ac */ /* 0x000eaa0008000a00 */
[----:B------:R-:W0:Y:S08]  /*0060*/  LDC R3, c[0x0][0x360] ;  /* 0x0000d800ff037b82 */ /* 0x000e300000000800 */
[----:B------:R-:W2:Y:S01]  /*0070*/  LDC.64 R4, c[0x0][0x3a0] ;  /* 0x0000e800ff047b82 */ /* 0x000ea20000000a00 */
[----:B0-----:R-:W-:-:S05]  /*0080*/  IMAD R2, R3, UR4, R0 ;  /* 0x0000000403027c24 */ /* 0x001fca000f8e0200 */
[----:B-1----:R-:W-:Y:S01]  /*0090*/  ISETP.GE.AND P0, PT, R2, UR5, PT ;  /* 0x0000000502007c0c */ /* 0x002fe2000bf06270 */
[----:B--2---:R0:W-:-:S12]  /*00a0*/  STG.E desc[UR6][R4.64], R7 ;  /* 0x0000000704007986 */ /* 0x0041d8000c101906 */
[----:B------:R-:W-:Y:S05]  /*00b0*/  @P0 EXIT ;  /* 0x000000000000094d */ /* 0x000fea0003800000 */
[----:B------:R-:W1:Y:S01]  /*00c0*/  LDCU.64 UR4, c[0x0][0x398] ;  /* 0x00007300ff0477ac */ /* 0x000e620008000a00 */
[----:B------:R-:W2:Y:S01]  /*00d0*/  LDC.64 R8, c[0x0][0x388] ;  /* 0x0000e200ff087b82 */ /* 0x000ea20000000a00 */
[----:B0-----:R-:W-:Y:S01]  /*00e0*/  IMAD R5, R2, 0x3, RZ ;  /* 0x0000000302057824 */ /* 0x001fe200078e02ff */
[----:B------:R-:W0:Y:S01]  /*00f0*/  LDCU UR8, c[0x0][0x370] ;  /* 0x00006e00ff0877ac */ /* 0x000e220008000800 */
[----:B------:R-:W-:Y:S01]  /*0100*/  IMAD.MOV.U32 R13, RZ, RZ, 0x43960000 ;  /* 0x43960000ff0d7424 */ /* 0x000fe200078e00ff */
[----:B-1----:R-:W-:-:S04]  /*0110*/  UIADD3 UR4, UP0, UPT, UR4, 0x8, URZ ;  /* 0x0000000804047890 */ /* 0x002fc8000ff1e0ff */
[----:B------:R-:W-:Y:S01]  /*0120*/  UIADD3.X UR5, UPT, UPT, URZ, UR5, URZ, UP0, !UPT ;  /* 0x00000005ff057290 */ /* 0x000fe200087fe4ff */
[----:B0-----:R-:W-:Y:S01]  /*0130*/  IMAD R4, R3, UR8, RZ ;  /* 0x0000000803047c24 */ /* 0x001fe2000f8e02ff */
[----:B------:R-:W-:Y:S01]  /*0140*/  MOV R6, UR4 ;  /* 0x0000000400067c02 */ /* 0x000fe20008000f00 */
[----:B--2---:R-:W-:-:S04]  /*0150*/  IMAD.WIDE R8, R5, 0x4, R8 ;  /* 0x0000000405087825 */ /* 0x004fc800078e0208 */
[----:B------:R-:W-:-:S07]  /*0160*/  IMAD.U32 R7, RZ, RZ, UR5 ;  /* 0x00000005ff077e24 */ /* 0x000fce000f8e00ff */
.L_x_11:
[----:B------:R-:W2:Y:S04]  /*0170*/  LDG.E R12, desc[UR6][R8.64] ;  /* 0x00000006080c7981 */ /* 0x000ea8000c1e1900 */
[----:B------:R-:W3:Y:S01]  /*0180*/  LDG.E R14, desc[UR6][R8.64+0x4] ;  /* 0x00000406080e7981 */ /* 0x000ee2000c1e1900 */
[----:B0-----:R-:W0:Y:S01]  /*0190*/  LDC.64 R10, c[0x0][0x3a0] ;  /* 0x0000e800ff0a7b82 */ /* 0x001e220000000a00 */
[----:B------:R-:W-:Y:S02]  /*01a0*/  MOV R16, 0x7fc00000 ;  /* 0x7fc0000000107802 */ /* 0x000fe40000000f00 */
[----:B------:R1:W5:Y:S01]  /*01b0*/  LDG.E R5, desc[UR6][R8.64+0x8] ;  /* 0x0000080608057981 */ /* 0x000362000c1e1900 */
[----:B------:R-:W-:Y:S02]  /*01c0*/  UMOV UR4, URZ ;  /* 0x000000ff00047c82 */ /* 0x000fe40008000000 */
[----:B------:R-:W-:-:S05]  /*01d0*/  FFMA R13, R16, +QNAN , R13 ;  /* 0x7fc00000100d7823 */ /* 0x000fca000000000d */
[----:B0-----:R1:W-:Y:S01]  /*01e0*/  STG.E desc[UR6][R10.64], R13 ;  /* 0x0000000d0a007986 */ /* 0x0013e2000c101906 */
[----:B--2---:R-:W0:Y:S08]  /*01f0*/  F2I.TRUNC.NTZ R12, R12 ;  /* 0x0000000c000c7305 */ /* 0x004e30000020f100 */
[----:B---3--:R-:W2:Y:S01]  /*0200*/  F2I.TRUNC.NTZ R14, R14 ;  /* 0x0000000e000e7305 */ /* 0x008ea2000020f100 */
[----:B0-----:R-:W-:-:S04]  /*0210*/  IMAD.SHL.U32 R24, R12, 0x20, RZ ;  /* 0x000000200c187824 */ /* 0x001fc800078e00ff */
[----:B------:R-:W-:Y:S01]  /*0220*/  IMAD.MOV.U32 R27, RZ, RZ, R24 ;  /* 0x000000ffff1b7224 */ /* 0x000fe200078e0018 */
[----:B--2---:R-:W-:-:S04]  /*0230*/  SHF.L.U32 R25, R14, 0x5, RZ ;  /* 0x000000050e197819 */ /* 0x004fc800000006ff */
[----:B-1----:R-:W-:-:S07]  /*0240*/  MOV R29, R25 ;  /* 0x00000019001d7202 */ /* 0x002fce0000000f00 */
.L_x_0:
[----:B0-----:R-:W0:Y:S01]  /*0250*/  LDC.64 R10, c[0x0][0x390] ;  /* 0x0000e400ff0a7b82 */ /* 0x001e220000000a00 */
[----:B------:R-:W-:-:S05]  /*0260*/  IMAD.WIDE R12, R29, 0x4, R6 ;  /* 0x000000041d0c7825 */ /* 0x000fca00078e0206 */
[----:B------:R-:W2:Y:S01]  /*0270*/  LDG.E R18, desc[UR6][R12.64+-0x8] ;  /* 0xfffff8060c127981 */ /* 0x000ea2000c1e1900 */
[----:B0-----:R-:W-:-:S05]  /*0280*/  IMAD.WIDE R14, R27, 0x4, R10 ;  /* 0x000000041b0e7825 */ /* 0x001fca00078e020a */
[----:B------:R-:W3:Y:S01]  /*0290*/  LDG.E R16, desc[UR6][R14.64] ;  /* 0x000000060e107981 */ /* 0x000ee2000c1e1900 */
[----:B------:R-:W-:Y:S01]  /*02a0*/  UMOV UR8, 0x47ae147b ;  /* 0x47ae147b00087882 */ /* 0x000fe20000000000 */
[----:B------:R-:W-:Y:S01]  /*02b0*/  UMOV UR9, 0x3f947ae1 ;  /* 0x3f947ae100097882 */ /* 0x000fe20000000000 */
[----:B------:R-:W-:Y:S01]  /*02c0*/  UMOV UR10, 0x47ae147b ;  /* 0x47ae147b000a7882 */ /* 0x000fe20000000000 */
[----:B------:R-:W-:Y:S01]  /*02d0*/  UMOV UR11, 0x3f847ae1 ;  /* 0x3f847ae1000b7882 */ /* 0x000fe20000000000 */
[----:B--2---:R-:W-:Y:S01]  /*02e0*/  F2F.F64.F32 R18, R18 ;  /* 0x0000001200127310 */ /* 0x004fe20000201800 */
[----:B---3--:R-:W-:-:S07]  /*02f0*/  FMUL R22, R16, +QNAN ;  /* 0x7fc0000010167820 */ /* 0x008fce0000400000 */
[----:B------:R-:W0:Y:S02]  /*0300*/  F2F.F64.F32 R16, R22 ;  /* 0x0000001600107310 */ /* 0x000e240000201800 */
[----:B0-----:R-:W-:-:S08]  /*0310*/  DFMA R16, R18, -UR8, R16 ;  /* 0x8000000812107c2b */ /* 0x001fd00008000010 */
[----:B------:R-:W-:-:S06]  /*0320*/  DFMA R16, R16, UR10, R18 ;  /* 0x0000000a10107c2b */ /* 0x000fcc0008000012 */
[----:B------:R0:W1:Y:S02]  /*0330*/  F2F.F32.F64 R19, R16 ;  /* 0x0000001000137310 */ /* 0x0000640000301000 */
[----:B0-----:R-:W-:Y:S01]  /*0340*/  IMAD.WIDE R16, R27, 0x4, R6 ;  /* 0x000000041b107825 */ /* 0x001fe200078e0206 */
[----:B-1----:R0:W-:Y:S04]  /*0350*/  STG.E desc[UR6][R12.64+-0x8], R19 ;  /* 0xfffff8130c007986 */ /* 0x0021e8000c101906 */
[----:B------:R-:W2:Y:S04]  /*0360*/  LDG.E R23, desc[UR6][R16.64+-0x8] ;  /* 0xfffff80610177981 */ /* 0x000ea8000c1e1900 */
[----:B------:R-:W0:Y:S01]  /*0370*/  LDG.E R18, desc[UR6][R14.64] ;  /* 0x000000060e127981 */ /* 0x000e22000c1e1900 */
[----:B------:R-:W-:Y:S01]  /*0380*/  F2F.F64.F32 R20, R19 ;  /* 0x0000001300147310 */ /* 0x000fe20000201800 */
[----:B--2---:R-:W-:-:S07]  /*0390*/  FMUL R23, R23, +QNAN ;  /* 0x7fc0000017177820 */ /* 0x004fce0000400000 */
[----:B------:R-:W1:Y:S08]  /*03a0*/  F2F.F64.F32 R22, R23 ;  /* 0x0000001700167310 */ /* 0x000e700000201800 */
[----:B0-----:R-:W0:Y:S01]  /*03b0*/  F2F.F64.F32 R18, R18 ;  /* 0x0000001200127310 */ /* 0x001e220000201800 */
[----:B-1----:R-:W-:-:S08]  /*03c0*/  DFMA R20, R20, -UR8, R22 ;  /* 0x8000000814147c2b */ /* 0x002fd00008000016 */
[----:B0-----:R-:W-:Y:S02]  /*03d0*/  DFMA R22, R20, UR10, R18 ;  /* 0x0000000a14167c2b */ /* 0x001fe40008000012 */
[----:B------:R-:W2:Y:S08]  /*03e0*/  LDG.E R20, desc[UR6][R14.64+0x4] ;  /* 0x000004060e147981 */ /* 0x000eb0000c1e1900 */
[----:B------:R-:W0:Y:S02]  /*03f0*/  F2F.F32.F64 R22, R22 ;  /* 0x0000001600167310 */ /* 0x000e240000301000 */
[----:B0-----:R0:W-:Y:S04]  /*0400*/  STG.E desc[UR6][R14.64], R22 ;  /* 0x000000160e007986 */ /* 0x0011e8000c101906 */
[----:B------:R-:W3:Y:S01]  /*0410*/  LDG.E R21, desc[UR6][R12.64+-0x4] ;  /* 0xfffffc060c157981 */ /* 0x000ee2000c1e1900 */
[----:B--2---:R-:W-:-:S04]  /*0420*/  FMUL R20, R20, +QNAN ;  /* 0x7fc0000014147820 */ /* 0x004fc80000400000 */
[----:B------:R-:W-:Y:S08]  /*0430*/  F2F.F64.F32 R18, R20 ;  /* 0x0000001400127310 */ /* 0x000ff00000201800 */
[----:B---3--:R-:W1:Y:S02]  /*0440*/  F2F.F64.F32 R20, R21 ;  /* 0x0000001500147310 */ /* 0x008e640000201800 */
[----:B-1----:R-:W-:-:S08]  /*0450*/  DFMA R18, R20, -UR8, R18 ;  /* 0x8000000814127c2b */ /* 0x002fd00008000012 */
[----:B------:R-:W-:-:S10]  /*0460*/  DFMA R18, R18, UR10, R20 ;  /* 0x0000000a12127c2b */ /* 0x000fd40008000014 */
[----:B------:R-:W1:Y:S02]  /*0470*/  F2F.F32.F64 R19, R18 ;  /* 0x0000001200137310 */ /* 0x000e640000301000 */
[----:B-1----:R1:W-:Y:S04]  /*0480*/  STG.E desc[UR6][R12.64+-0x4], R19 ;  /* 0xfffffc130c007986 */ /* 0x0023e8000c101906 */
[----:B------:R-:W2:Y:S04]  /*0490*/  LDG.E R23, desc[UR6][R16.64+-0x4] ;  /* 0xfffffc0610177981 */ /* 0x000ea8000c1e1900 */
[----:B------:R-:W1:Y:S01]  /*04a0*/  LDG.E R18, desc[UR6][R14.64+0x4] ;  /* 0x000004060e127981 */ /* 0x000e62000c1e1900 */
[----:B------:R-:W-:Y:S01]  /*04b0*/  F2F.F64.F32 R20, R19 ;  /* 0x0000001300147310 */ /* 0x000fe20000201800 */
[----:B--2---:R-:W-:-:S07]  /*04c0*/  FMUL R23, R23, +QNAN ;  /* 0x7fc0000017177820 */ /* 0x004fce0000400000 */
[----:B0-----:R-:W0:Y:S08]  /*04d0*/  F2F.F64.F32 R22, R23 ;  /* 0x0000001700167310 */ /* 0x001e300000201800 */
[----:B-1----:R-:W1:Y:S01]  /*04e0*/  F2F.F64.F32 R18, R18 ;  /* 0x0000001200127310 */ /* 0x002e620000201800 */
[----:B0-----:R-:W-:-:S08]  /*04f0*/  DFMA R20, R20, -UR8, R22 ;  /* 0x8000000814147c2b */ /* 0x001fd00008000016 */
[----:B-1----:R-:W-:Y:S02]  /*0500*/  DFMA R22, R20, UR10, R18 ;  /* 0x0000000a14167c2b */ /* 0x002fe40008000012 */
        /* <DEDUP_REMOVED lines=11> */
[----:B0-----:R-:W2:Y:S04]  /*05c0*/  LDG.E R23, desc[UR6][R16.64] ;  /* 0x0000000610177981 */ /* 0x001ea8000c1e1900 */
[----:B------:R-:W3:Y:S01]  /*05d0*/  LDG.E R22, desc[UR6][R14.64+0x8] ;  /* 0x000008060e167981 */ /* 0x000ee2000c1e1900 */
[----:B------:R-:W-:Y:S01]  /*05e0*/  F2F.F64.F32 R18, R20 ;  /* 0x0000001400127310 */ /* 0x000fe20000201800 */
[----:B--2---:R-:W-:-:S07]  /*05f0*/  FMUL R23, R23, +QNAN ;  /* 0x7fc0000017177820 */ /* 0x004fce0000400000 */
[----:B-1----:R-:W0:Y:S08]  /*0600*/  F2F.F64.F32 R20, R23 ;  /* 0x0000001700147310 */ /* 0x002e300000201800 */
[----:B---3--:R-:W1:Y:S01]  /*0610*/  F2F.F64.F32 R22, R22 ;  /* 0x0000001600167310 */ /* 0x008e620000201800 */
[----:B0-----:R-:W-:-:S08]  /*0620*/  DFMA R18, R18, -UR8, R20 ;  /* 0x8000000812127c2b */ /* 0x001fd00008000014 */
[----:B-1----:R-:W-:Y:S02]  /*0630*/  DFMA R22, R18, UR10, R22 ;  /* 0x0000000a12167c2b */ /* 0x002fe40008000016 */
[----:B------:R-:W2:Y:S08]  /*0640*/  LDG.E R18, desc[UR6][R14.64+0xc] ;  /* 0x00000c060e127981 */ /* 0x000eb0000c1e1900 */
[----:B------:R-:W0:Y:S02]  /*0650*/  F2F.F32.F64 R23, R22 ;  /* 0x0000001600177310 */ /* 0x000e240000301000 */
[----:B0-----:R0:W-:Y:S04]  /*0660*/  STG.E desc[UR6][R14.64+0x8], R23 ;  /* 0x000008170e007986 */ /* 0x0011e8000c101906 */
[----:B------:R-:W3:Y:S01]  /*0670*/  LDG.E R21, desc[UR6][R12.64+0x4] ;  /* 0x000004060c157981 */ /* 0x000ee2000c1e1900 */
[----:B--2---:R-:W-:-:S06]  /*0680*/  FMUL R18, R18, +QNAN ;  /* 0x7fc0000012127820 */ /* 0x004fcc0000400000 */
        /* <DEDUP_REMOVED lines=9> */
[----:B------:R-:W-:-:S04]  /*0720*/  UIADD3 UR4, UPT, UPT, UR4, 0x4, URZ ;  /* 0x0000000404047890 */ /* 0x000fc8000fffe0ff */
[----:B------:R-:W-:Y:S01]  /*0730*/  UISETP.NE.AND UP0, UPT, UR4, 0x20, UPT ;  /* 0x000000200400788c */ /* 0x000fe2000bf05270 */
[----:B------:R-:W-:Y:S01]  /*0740*/  VIADD R29, R29, 0x4 ;  /* 0x000000041d1d7836 */ /* 0x000fe20000000000 */
[----:B------:R-:W-:Y:S01]  /*0750*/  IADD3 R27, PT, PT, R27, 0x4, RZ ;  /* 0x000000041b1b7810 */ /* 0x000fe20007ffe0ff */
[----:B--2---:R-:W-:-:S06]  /*0760*/  FMUL R22, R16, +QNAN ;  /* 0x7fc0000010167820 */ /* 0x004fcc0000400000 */
[----:B0-----:R-:W0:Y:S08]  /*0770*/  F2F.F64.F32 R22, R22 ;  /* 0x0000001600167310 */ /* 0x001e300000201800 */
[----:B-1----:R-:W1:Y:S01]  /*0780*/  F2F.F64.F32 R18, R17 ;  /* 0x0000001100127310 */ /* 0x002e620000201800 */
[----:B0-----:R-:W-:-:S08]  /*0790*/  DFMA R20, R20, -UR8, R22 ;  /* 0x8000000814147c2b */ /* 0x001fd00008000016 */
[----:B-1----:R-:W-:-:S10]  /*07a0*/  DFMA R20, R20, UR10, R18 ;  /* 0x0000000a14147c2b */ /* 0x002fd40008000012 */
[----:B------:R-:W0:Y:S02]  /*07b0*/  F2F.F32.F64 R21, R20 ;  /* 0x0000001400157310 */ /* 0x000e240000301000 */
[----:B0-----:R0:W-:Y:S01]  /*07c0*/  STG.E desc[UR6][R14.64+0xc], R21 ;  /* 0x00000c150e007986 */ /* 0x0011e2000c101906 */
[----:B------:R-:W-:Y:S05]  /*07d0*/  BRA.U UP0, `(.L_x_0) ;  /* 0xfffffff9009c7547 */ /* 0x000fea000b83ffff */
[----:B------:R-:W-:Y:S01]  /*07e0*/  ISETP.GT.AND P0, PT, R2, 0x1f, PT ;  /* 0x0000001f0200780c */ /* 0x000fe20003f04270 */
[----:B------:R-:W-:Y:S01]  /*07f0*/  BSSY.RECONVERGENT B0, `(.L_x_1) ;  /* 0x000000c000007945 */ /* 0x000fe20003800200 */
[----:B0-----:R-:W-:-:S11]  /*0800*/  IMAD.MOV.U32 R15, RZ, RZ, RZ ;  /* 0x000000ffff0f7224 */ /* 0x001fd600078e00ff */
[----:B------:R-:W-:Y:S05]  /*0810*/  @P0 BRA `(.L_x_2) ;  /* 0x0000000000240947 */ /* 0x000fea0003800000 */
[----:B------:R-:W-:Y:S02]  /*0820*/  MOV R15, RZ ;  /* 0x000000ff000f7202 */ /* 0x000fe40000000f00 */
[----:B------:R-:W-:-:S07]  /*0830*/  MOV R17, R2 ;  /* 0x0000000200117202 */ /* 0x000fce0000000f00 */
.L_x_3:
[----:B------:R-:W-:-:S04]  /*0840*/  IMAD.IADD R13, R24, 0x1, R17 ;  /* 0x00000001180d7824 */ /* 0x000fc800078e0211 */
[----:B------:R-:W-:-:S06]  /*0850*/  IMAD.WIDE R12, R13, 0x4, R10 ;  /* 0x000000040d0c7825 */ /* 0x000fcc00078e020a */
[----:B------:R-:W2:Y:S01]  /*0860*/  LDG.E R12, desc[UR6][R12.64] ;  /* 0x000000060c0c7981 */ /* 0x000ea2000c1e1900 */
[----:B------:R-:W-:-:S04]  /*0870*/  IADD3 R17, PT, PT, R4, R17, RZ ;  /* 0x0000001104117210 */ /* 0x000fc80007ffe0ff */
[----:B------:R-:W-:Y:S01]  /*0880*/  ISETP.GE.AND P0, PT, R17, 0x20, PT ;  /* 0x000000201100780c */ /* 0x000fe20003f06270 */
[----:B--2---:R-:W-:-:S12]  /*0890*/  FFMA R15, R12, R12, R15 ;  /* 0x0000000c0c0f7223 */ /* 0x004fd8000000000f */
[----:B------:R-:W-:Y:S05]  /*08a0*/  @!P0 BRA `(.L_x_3) ;  /* 0xfffffffc00e48947 */ /* 0x000fea000383ffff */
.L_x_2:
[----:B------:R-:W-:Y:S05]  /*08b0*/  BSYNC.RECONVERGENT B0 ;  /* 0x0000000000007941 */ /* 0x000fea0003800200 */
.L_x_1:
[----:B------:R-:W0:Y:S01]  /*08c0*/  S2UR UR5, SR_CgaCtaId ;  /* 0x00000000000579c3 */ /* 0x000e220000008800 */
[----:B------:R-:W-:Y:S01]  /*08d0*/  UMOV UR4, 0x400 ;  /* 0x0000040000047882 */ /* 0x000fe20000000000 */
[----:B------:R-:W-:Y:S01]  /*08e0*/  ISETP.GE.U32.AND P0, PT, R3, 0x2, PT ;  /* 0x000000020300780c */ /* 0x000fe20003f06070 */
[----:B0-----:R-:W-:-:S06]  /*08f0*/  ULEA UR4, UR5, UR4, 0x18 ;  /* 0x0000000405047291 */ /* 0x001fcc000f8ec0ff */
[----:B------:R-:W-:-:S05]  /*0900*/  LEA R14, R0, UR4, 0x2 ;  /* 0x00000004000e7c11 */ /* 0x000fca000f8e10ff */
[----:B------:R0:W-:Y:S01]  /*0910*/  STS [R14], R15 ;  /* 0x0000000f0e007388 */ /* 0x0001e20000000800 */
[----:B------:R-:W-:Y:S06]  /*0920*/  BAR.SYNC.DEFER_BLOCKING 0x0 ;  /* 0x0000000000007b1d */ /* 0x000fec0000010000 */
[----:B------:R-:W-:Y:S05]  /*0930*/  @!P0 BRA `(.L_x_4) ;  /* 0x0000000000308947 */ /* 0x000fea0003800000 */
[----:B------:R-:W-:-:S07]  /*0940*/  MOV R10, R3 ;  /* 0x00000003000a7202 */ /* 0x000fce0000000f00 */
.L_x_5:
[----:B0-----:R-:W-:-:S04]  /*0950*/  SHF.R.U32.HI R15, RZ, 0x1, R10 ;  /* 0x00000001ff0f7819 */ /* 0x001fc8000001160a */
[----:B------:R-:W-:-:S13]  /*0960*/  ISETP.GE.U32.AND P0, PT, R0, R15, PT ;  /* 0x0000000f0000720c */ /* 0x000fda0003f06070 */
[----:B------:R-:W-:Y:S01]  /*0970*/  @!P0 IMAD R11, R15, 0x4, R14 ;  /* 0x000000040f0b8824 */ /* 0x000fe200078e020e */
[----:B------:R-:W-:Y:S05]  /*0980*/  @!P0 LDS R12, [R14] ;  /* 0x000000000e0c8984 */ /* 0x000fea0000000800 */
[----:B------:R-:W0:Y:S02]  /*0990*/  @!P0 LDS R11, [R11] ;  /* 0x000000000b0b8984 */ /* 0x000e240000000800 */
[----:B0-----:R-:W-:-:S05]  /*09a0*/  @!P0 FADD R13, R11, R12 ;  /* 0x0000000c0b0d8221 */ /* 0x001fca0000000000 */
[----:B------:R1:W-:Y:S01]  /*09b0*/  @!P0 STS [R14], R13 ;  /* 0x0000000d0e008388 */ /* 0x0003e20000000800 */
[----:B------:R-:W-:Y:S01]  /*09c0*/  BAR.SYNC.DEFER_BLOCKING 0x0 ;  /* 0x0000000000007b1d */ /* 0x000fe20000010000 */
[----:B------:R-:W-:Y:S02]  /*09d0*/  ISETP.GT.U32.AND P0, PT, R10, 0x3, PT ;  /* 0x000000030a00780c */ /* 0x000fe40003f04070 */
[----:B------:R-:W-:-:S11]  /*09e0*/  MOV R10, R15 ;  /* 0x0000000f000a7202 */ /* 0x000fd60000000f00 */
[----:B-1----:R-:W-:Y:S05]  /*09f0*/  @P0 BRA `(.L_x_5) ;  /* 0xfffffffc00d40947 */ /* 0x002fea000383ffff */
.L_x_4:
[----:B------:R-:W1:Y:S01]  /*0a00*/  S2UR UR5, SR_CgaCtaId ;  /* 0x00000000000579c3 */ /* 0x000e620000008800 */
[----:B------:R-:W-:Y:S01]  /*0a10*/  ISETP.GT.AND P0, PT, R2, 0x1f, PT ;  /* 0x0000001f0200780c */ /* 0x000fe20003f04270 */
[----:B------:R-:W-:Y:S01]  /*0a20*/  UMOV UR4, 0x400 ;  /* 0x0000040000047882 */ /* 0x000fe20000000000 */
[----:B------:R-:W-:Y:S01]  /*0a30*/  BSSY.RECONVERGENT B0, `(.L_x_6) ;  /* 0x000000f000007945 */ /* 0x000fe20003800200 */
[----:B------:R-:W-:Y:S01]  /*0a40*/  HFMA2 R17, -RZ, RZ, 0, 0 ;  /* 0x00000000ff117431 */ /* 0x000fe200000001ff */
[----:B-1----:R-:W-:-:S09]  /*0a50*/  ULEA UR4, UR5, UR4, 0x18 ;  /* 0x0000000405047291 */ /* 0x002fd2000f8ec0ff */
[----:B0-----:R-:W0:Y:S01]  /*0a60*/  LDS R15, [UR4] ;  /* 0x00000004ff0f7984 */ /* 0x001e220008000800 */
[----:B------:R-:W-:Y:S05]  /*0a70*/  @P0 BRA `(.L_x_7) ;  /* 0x0000000000280947 */ /* 0x000fea0003800000 */
[----:B------:R-:W1:Y:S01]  /*0a80*/  LDC.64 R10, c[0x0][0x398] ;  /* 0x0000e600ff0a7b82 */ /* 0x000e620000000a00 */
[----:B------:R-:W-:Y:S01]  /*0a90*/  IMAD.MOV.U32 R17, RZ, RZ, RZ ;  /* 0x000000ffff117224 */ /* 0x000fe200078e00ff */
[----:B------:R-:W-:-:S07]  /*0aa0*/  MOV R16, R2 ;  /* 0x0000000200107202 */ /* 0x000fce0000000f00 */
.L_x_8:
[----:B------:R-:W-:-:S05]  /*0ab0*/  IADD3 R13, PT, PT, R25, R16, RZ ;  /* 0x00000010190d7210 */ /* 0x000fca0007ffe0ff */
[----:B-1----:R-:W-:-:S06]  /*0ac0*/  IMAD.WIDE R12, R13, 0x4, R10 ;  /* 0x000000040d0c7825 */ /* 0x002fcc00078e020a */
[----:B------:R-:W2:Y:S01]  /*0ad0*/  LDG.E R12, desc[UR6][R12.64] ;  /* 0x000000060c0c7981 */ /* 0x000ea2000c1e1900 */
[----:B------:R-:W-:-:S05]  /*0ae0*/  IMAD.IADD R16, R4, 0x1, R16 ;  /* 0x0000000104107824 */ /* 0x000fca00078e0210 */
[----:B------:R-:W-:Y:S01]  /*0af0*/  ISETP.GE.AND P0, PT, R16, 0x20, PT ;  /* 0x000000201000780c */ /* 0x000fe20003f06270 */
[----:B--2---:R-:W-:-:S12]  /*0b00*/  FFMA R17, R12, R12, R17 ;  /* 0x0000000c0c117223 */ /* 0x004fd80000000011 */
[----:B------:R-:W-:Y:S05]  /*0b10*/  @!P0 BRA `(.L_x_8) ;  /* 0xfffffffc00e48947 */ /* 0x000fea000383ffff */
.L_x_7:
[----:B------:R-:W-:Y:S05]  /*0b20*/  BSYNC.RECONVERGENT B0 ;  /* 0x0000000000007941 */ /* 0x000fea0003800200 */
.L_x_6:
[----:B------:R-:W-:Y:S01]  /*0b30*/  ISETP.GE.U32.AND P1, PT, R3, 0x2, PT ;  /* 0x000000020300780c */ /* 0x000fe20003f26070 */
[----:B------:R1:W-:Y:S01]  /*0b40*/  STS [R14], R17 ;  /* 0x000000110e007388 */ /* 0x0003e20000000800 */
[----:B------:R-:W-:Y:S01]  /*0b50*/  BAR.SYNC.DEFER_BLOCKING 0x0 ;  /* 0x0000000000007b1d */ /* 0x000fe20000010000 */
[----:B------:R-:W-:-:S04]  /*0b60*/  ISETP.NE.AND P0, PT, R0, RZ, PT ;  /* 0x000000ff0000720c */ /* 0x000fc80003f05270 */
[----:B0-----:R-:W-:-:S06]  /*0b70*/  FSEL R28, R15, R28, !P0 ;  /* 0x0000001c0f1c7208 */ /* 0x001fcc0004000000 */
[----:B-1----:R-:W-:Y:S05]  /*0b80*/  @!P1 BRA `(.L_x_9) ;  /* 0x0000000000309947 */ /* 0x002fea0003800000 */
[----:B------:R-:W-:-:S07]  /*0b90*/  MOV R10, R3 ;  /* 0x00000003000a7202 */ /* 0x000fce0000000f00 */
.L_x_10:
[----:B------:R-:W-:-:S04]  /*0ba0*/  SHF.R.U32.HI R15, RZ, 0x1, R10 ;  /* 0x00000001ff0f7819 */ /* 0x000fc8000001160a */
[----:B------:R-:W-:-:S13]  /*0bb0*/  ISETP.GE.U32.AND P0, PT, R0, R15, PT ;  /* 0x0000000f0000720c */ /* 0x000fda0003f06070 */
[----:B------:R-:W-:Y:S01]  /*0bc0*/  @!P0 LEA R11, R15, R14, 0x2 ;  /* 0x0000000e0f0b8211 */ /* 0x000fe200078e10ff */
[----:B------:R-:W-:Y:S05]  /*0bd0*/  @!P0 LDS R12, [R14] ;  /* 0x000000000e0c8984 */ /* 0x000fea0000000800 */
[----:B------:R-:W0:Y:S02]  /*0be0*/  @!P0 LDS R11, [R11] ;  /* 0x000000000b0b8984 */ /* 0x000e240000000800 */
[----:B0-----:R-:W-:-:S05]  /*0bf0*/  @!P0 FADD R13, R11, R12 ;  /* 0x0000000c0b0d8221 */ /* 0x001fca0000000000 */
[----:B------:R0:W-:Y:S01]  /*0c00*/  @!P0 STS [R14], R13 ;  /* 0x0000000d0e008388 */ /* 0x0001e20000000800 */
[----:B------:R-:W-:Y:S01]  /*0c10*/  BAR.SYNC.DEFER_BLOCKING 0x0 ;  /* 0x0000000000007b1d */ /* 0x000fe20000010000 */
[----:B------:R-:W-:Y:S01]  /*0c20*/  ISETP.GT.U32.AND P0, PT, R10, 0x3, PT ;  /* 0x000000030a00780c */ /* 0x000fe20003f04070 */
[----:B------:R-:W-:-:S12]  /*0c30*/  IMAD.MOV.U32 R10, RZ, RZ, R15 ;  /* 0x000000ffff0a7224 */ /* 0x000fd800078e000f */
[----:B0-----:R-:W-:Y:S05]  /*0c40*/  @P0 BRA `(.L_x_10) ;  /* 0xfffffffc00d40947 */ /* 0x001fea000383ffff */
.L_x_9:
[----:B------:R-:W0:Y:S02]  /*0c50*/  LDC.64 R10, c[0x0][0x3a0] ;  /* 0x0000e800ff0a7b82 */ /* 0x000e240000000a00 */
[----:B0-----:R-:W2:Y:S06]  /*0c60*/  LDG.E R13, desc[UR6][R10.64] ;  /* 0x000000060a0d7981 */ /* 0x001eac000c1e1900 */
[----:B------:R-:W0:Y:S01]  /*0c70*/  S2UR UR5, SR_CgaCtaId ;  /* 0x00000000000579c3 */ /* 0x000e220000008800 */
[----:B------:R-:W-:Y:S01]  /*0c80*/  UMOV UR4, 0x400 ;  /* 0x0000040000047882 */ /* 0x000fe20000000000 */
[----:B------:R-:W-:Y:S01]  /*0c90*/  ISETP.NE.AND P0, PT, R0, RZ, PT ;  /* 0x000000ff0000720c */ /* 0x000fe20003f05270 */
[----:B0-----:R-:W-:-:S09]  /*0ca0*/  ULEA UR4, UR5, UR4, 0x18 ;  /* 0x0000000405047291 */ /* 0x001fd2000f8ec0ff */
[----:B------:R-:W0:Y:S03]  /*0cb0*/  LDS R17, [UR4] ;  /* 0x00000004ff117984 */ /* 0x000e260008000800 */
[----:B0-----:R-:W-:-:S05]  /*0cc0*/  @P0 MOV R17, R26 ;  /* 0x0000001a00110202 */ /* 0x001fca0000000f00 */
[----:B------:R-:W-:-:S04]  /*0cd0*/  FADD R12, R28, R17 ;  /* 0x000000111c0c7221 */ /* 0x000fc80000000000 */
[----:B--2---:R-:W-:-:S05]  /*0ce0*/  FFMA R15, R12, 0.019999999552965164185, R13 ;  /* 0x3ca3d70a0c0f7823 */ /* 0x004fca000000000d */
[----:B------:R0:W-:Y:S01]  /*0cf0*/  STG.E desc[UR6][R10.64], R15 ;  /* 0x0000000f0a007986 */ /* 0x0001e2000c101906 */
[----:B------:R-:W-:Y:S06]  /*0d00*/  BAR.SYNC.DEFER_BLOCKING 0x0 ;  /* 0x0000000000007b1d */ /* 0x000fec0000010000 */
[----:B------:R-:W2:Y:S01]  /*0d10*/  LDG.E R12, desc[UR6][R10.64] ;  /* 0x000000060a0c7981 */ /* 0x000ea2000c1e1900 */
[----:B-----5:R-:W1:Y:S01]  /*0d20*/  F2I.TRUNC.NTZ R5, R5 ;  /* 0x0000000500057305 */ /* 0x020e62000020f100 */
[----:B------:R-:W-:Y:S02]  /*0d30*/  MOV R26, R17 ;  /* 0x00000011001a7202 */ /* 0x000fe40000000f00 */
[----:B-1----:R-:W-:-:S05]  /*0d40*/  I2FP.F32.S32 R13, R5 ;  /* 0x00000005000d7245 */ /* 0x002fca0000201400 */
[----:B--2---:R-:W-:-:S05]  /*0d50*/  FADD R13, R13, R12 ;  /* 0x0000000c0d0d7221 */ /* 0x004fca0000000000 */
[----:B------:R0:W-:Y:S01]  /*0d60*/  STG.E desc[UR6][R10.64], R13 ;  /* 0x0000000d0a007986 */ /* 0x0001e2000c101906 */
[----:B------:R-:W-:Y:S05]  /*0d70*/  BRA `(.L_x_11) ;  /* 0xfffffff000fc7947 */ /* 0x000fea000383ffff */
.L_x_12:
[----:B------:R-:W-:-:S00]  /*0d80*/  BRA `(.L_x_12) ;  /* 0xfffffffc00fc7947 */ /* 0x000fc0000383ffff */
[----:B------:R-:W-:-:S00]  /*0d90*/  NOP ;  /* 0x0000000000007918 */ /* 0x000fc00000000000 */
        /* <DEDUP_REMOVED lines=14> */
.L_x_13:


//--------------------- .nv.shared._Z15descendGradientiPfS_S_S_ --------------------------
	.section	.nv.shared._Z15descendGradientiPfS_S_S_,"aw",@nobits
	.sectionflags	@""
	.align	4
.nv.shared._Z15descendGradientiPfS_S_S_:
	.zero		1152


//--------------------- .nv.shared.reserved.0     --------------------------
	.section	.nv.shared.reserved.0,"aw",@nobits
	.weak		__nv_reservedSMEM_offset_0_alias
	.size		__nv_reservedSMEM_offset_0_alias, 0, 64
	.other		__nv_reservedSMEM_offset_0_alias,@"STO_CUDA_RESERVED_SHARED STV_DEFAULT"
__nv_reservedSMEM_offset_0_alias:
	.zero		0
	.zero		64


//--------------------- .nv.constant0._Z15descendGradientiPfS_S_S_ --------------------------
	.section	.nv.constant0._Z15descendGradientiPfS_S_S_,"a",@progbits
	.sectionflags	@""
	.align	4
.nv.constant0._Z15descendGradientiPfS_S_S_:
	.zero		936


//--------------------- SYMBOLS --------------------------

	.type		.nv.reservedSmem.offset0,@object
	.size		.nv.reservedSmem.offset0,0x4
	.type		.nv.reservedSmem.cap,@object
	.size		.nv.reservedSmem.cap,0x4
